//
// Generated by NVIDIA NVVM Compiler
//
// Compiler Build ID: CL-36424714
// Cuda compilation tools, release 13.0, V13.0.88
// Based on NVVM 20.0.0
//

.version 9.0
.target sm_100
.address_size 64

	// .globl	_ZN3cub18CUB_300001_SM_10006detail11EmptyKernelIvEEvv
.global .align 1 .b8 _ZN41_INTERNAL_93bafd60_4_k_cu_abe5fe28_3173994cuda3std3__45__cpo5beginE[1];
.global .align 1 .b8 _ZN41_INTERNAL_93bafd60_4_k_cu_abe5fe28_3173994cuda3std3__45__cpo3endE[1];
.global .align 1 .b8 _ZN41_INTERNAL_93bafd60_4_k_cu_abe5fe28_3173994cuda3std3__45__cpo6cbeginE[1];
.global .align 1 .b8 _ZN41_INTERNAL_93bafd60_4_k_cu_abe5fe28_3173994cuda3std3__45__cpo4cendE[1];
.global .align 1 .b8 _ZN41_INTERNAL_93bafd60_4_k_cu_abe5fe28_3173994cuda3std3__45__cpo6rbeginE[1];
.global .align 1 .b8 _ZN41_INTERNAL_93bafd60_4_k_cu_abe5fe28_3173994cuda3std3__45__cpo4rendE[1];
.global .align 1 .b8 _ZN41_INTERNAL_93bafd60_4_k_cu_abe5fe28_3173994cuda3std3__45__cpo7crbeginE[1];
.global .align 1 .b8 _ZN41_INTERNAL_93bafd60_4_k_cu_abe5fe28_3173994cuda3std3__45__cpo5crendE[1];
.global .align 1 .b8 _ZN41_INTERNAL_93bafd60_4_k_cu_abe5fe28_3173994cuda3std3__443_GLOBAL__N__93bafd60_4_k_cu_abe5fe28_3173996ignoreE[1];
.global .align 1 .b8 _ZN41_INTERNAL_93bafd60_4_k_cu_abe5fe28_3173994cuda3std3__419piecewise_constructE[1];
.global .align 1 .b8 _ZN41_INTERNAL_93bafd60_4_k_cu_abe5fe28_3173994cuda3std3__48in_placeE[1];
.global .align 1 .b8 _ZN41_INTERNAL_93bafd60_4_k_cu_abe5fe28_3173994cuda3std3__420unreachable_sentinelE[1];
.global .align 1 .b8 _ZN41_INTERNAL_93bafd60_4_k_cu_abe5fe28_3173994cuda3std3__47nulloptE[1];
.global .align 1 .b8 _ZN41_INTERNAL_93bafd60_4_k_cu_abe5fe28_3173994cuda3std3__48unexpectE[1];
.global .align 1 .b8 _ZN41_INTERNAL_93bafd60_4_k_cu_abe5fe28_3173994cuda3std6ranges3__45__cpo4swapE[1];
.global .align 1 .b8 _ZN41_INTERNAL_93bafd60_4_k_cu_abe5fe28_3173994cuda3std6ranges3__45__cpo9iter_moveE[1];
.global .align 1 .b8 _ZN41_INTERNAL_93bafd60_4_k_cu_abe5fe28_3173994cuda3std6ranges3__45__cpo5beginE[1];
.global .align 1 .b8 _ZN41_INTERNAL_93bafd60_4_k_cu_abe5fe28_3173994cuda3std6ranges3__45__cpo3endE[1];
.global .align 1 .b8 _ZN41_INTERNAL_93bafd60_4_k_cu_abe5fe28_3173994cuda3std6ranges3__45__cpo6cbeginE[1];
.global .align 1 .b8 _ZN41_INTERNAL_93bafd60_4_k_cu_abe5fe28_3173994cuda3std6ranges3__45__cpo4cendE[1];
.global .align 1 .b8 _ZN41_INTERNAL_93bafd60_4_k_cu_abe5fe28_3173994cuda3std6ranges3__45__cpo7advanceE[1];
.global .align 1 .b8 _ZN41_INTERNAL_93bafd60_4_k_cu_abe5fe28_3173994cuda3std6ranges3__45__cpo9iter_swapE[1];
.global .align 1 .b8 _ZN41_INTERNAL_93bafd60_4_k_cu_abe5fe28_3173994cuda3std6ranges3__45__cpo4nextE[1];
.global .align 1 .b8 _ZN41_INTERNAL_93bafd60_4_k_cu_abe5fe28_3173994cuda3std6ranges3__45__cpo4prevE[1];
.global .align 1 .b8 _ZN41_INTERNAL_93bafd60_4_k_cu_abe5fe28_3173994cuda3std6ranges3__45__cpo4dataE[1];
.global .align 1 .b8 _ZN41_INTERNAL_93bafd60_4_k_cu_abe5fe28_3173994cuda3std6ranges3__45__cpo5cdataE[1];
.global .align 1 .b8 _ZN41_INTERNAL_93bafd60_4_k_cu_abe5fe28_3173994cuda3std6ranges3__45__cpo4sizeE[1];
.global .align 1 .b8 _ZN41_INTERNAL_93bafd60_4_k_cu_abe5fe28_3173994cuda3std6ranges3__45__cpo5ssizeE[1];
.global .align 1 .b8 _ZN41_INTERNAL_93bafd60_4_k_cu_abe5fe28_3173994cuda3std6ranges3__45__cpo8distanceE[1];
.global .align 1 .b8 _ZN41_INTERNAL_93bafd60_4_k_cu_abe5fe28_3173996thrust24THRUST_300001_SM_1000_NS8cuda_cub3parE[1];
.global .align 1 .b8 _ZN41_INTERNAL_93bafd60_4_k_cu_abe5fe28_3173996thrust24THRUST_300001_SM_1000_NS8cuda_cub10par_nosyncE[1];
.global .align 1 .b8 _ZN41_INTERNAL_93bafd60_4_k_cu_abe5fe28_3173996thrust24THRUST_300001_SM_1000_NS6system6detail10sequential3seqE[1];
.global .align 1 .b8 _ZN41_INTERNAL_93bafd60_4_k_cu_abe5fe28_3173996thrust24THRUST_300001_SM_1000_NS12placeholders2_1E[1];
.global .align 1 .b8 _ZN41_INTERNAL_93bafd60_4_k_cu_abe5fe28_3173996thrust24THRUST_300001_SM_1000_NS12placeholders2_2E[1];
.global .align 1 .b8 _ZN41_INTERNAL_93bafd60_4_k_cu_abe5fe28_3173996thrust24THRUST_300001_SM_1000_NS12placeholders2_3E[1];
.global .align 1 .b8 _ZN41_INTERNAL_93bafd60_4_k_cu_abe5fe28_3173996thrust24THRUST_300001_SM_1000_NS12placeholders2_4E[1];
.global .align 1 .b8 _ZN41_INTERNAL_93bafd60_4_k_cu_abe5fe28_3173996thrust24THRUST_300001_SM_1000_NS12placeholders2_5E[1];
.global .align 1 .b8 _ZN41_INTERNAL_93bafd60_4_k_cu_abe5fe28_3173996thrust24THRUST_300001_SM_1000_NS12placeholders2_6E[1];
.global .align 1 .b8 _ZN41_INTERNAL_93bafd60_4_k_cu_abe5fe28_3173996thrust24THRUST_300001_SM_1000_NS12placeholders2_7E[1];
.global .align 1 .b8 _ZN41_INTERNAL_93bafd60_4_k_cu_abe5fe28_3173996thrust24THRUST_300001_SM_1000_NS12placeholders2_8E[1];
.global .align 1 .b8 _ZN41_INTERNAL_93bafd60_4_k_cu_abe5fe28_3173996thrust24THRUST_300001_SM_1000_NS12placeholders2_9E[1];
.global .align 1 .b8 _ZN41_INTERNAL_93bafd60_4_k_cu_abe5fe28_3173996thrust24THRUST_300001_SM_1000_NS12placeholders3_10E[1];
.global .align 1 .b8 _ZN41_INTERNAL_93bafd60_4_k_cu_abe5fe28_3173996thrust24THRUST_300001_SM_1000_NS3seqE[1];

.visible .entry _ZN3cub18CUB_300001_SM_10006detail11EmptyKernelIvEEvv()
{


	ret;

}


// ===== COMPILED SASS (sm_100) =====

	.target	sm_100

	.elftype	@"ET_EXEC"


//--------------------- .note.nv.tkinfo           --------------------------
	.section	.note.nv.tkinfo,"",@"SHT_NOTE"
	.sectionflags	@"SHF_NOTE_NV_TKINFO"
	.tkinfo
        /*0018*/ 	.word	0x00000002
        /*0030*/ 	.string	""
        /*0030*/ 	.string	"ptxas"
        /*0030*/ 	.string	"Cuda compilation tools, release 13.0, V13.0.88"
        /*0030*/ 	.string	"Build cuda_13.0.r13.0/compiler.36424714_0"
        /*0030*/ 	.string	"-arch sm_100 -m 64 "



//--------------------- .note.nv.cuinfo           --------------------------
	.section	.note.nv.cuinfo,"",@"SHT_NOTE"
	.sectionflags	@"SHF_NOTE_NV_CUINFO"
        /*0018*/ 	.short	0x0002
        /*001a*/ 	.short	0x0064
        /*001c*/ 	.short	0x0082
	.zero		2


//--------------------- .nv.info                  --------------------------
	.section	.nv.info,"",@"SHT_CUDA_INFO"
	.align	4


	//----- nvinfo : EIATTR_REGCOUNT
	.align		4
        /*0000*/ 	.byte	0x04, 0x2f
        /*0002*/ 	.short	(.L_44 - .L_43)
	.align		4
.L_43:
        /*0004*/ 	.word	index@(_ZN3cub18CUB_300001_SM_10006detail11EmptyKernelIvEEvv)
        /*0008*/ 	.word	0x00000004


	//----- nvinfo : EIATTR_FRAME_SIZE
	.align		4
.L_44:
        /*000c*/ 	.byte	0x04, 0x11
        /*000e*/ 	.short	(.L_46 - .L_45)
	.align		4
.L_45:
        /*0010*/ 	.word	index@(_ZN3cub18CUB_300001_SM_10006detail11EmptyKernelIvEEvv)
        /*0014*/ 	.word	0x00000000


	//----- nvinfo : EIATTR_MIN_STACK_SIZE
	.align		4
.L_46:
        /*0018*/ 	.byte	0x04, 0x12
        /*001a*/ 	.short	(.L_48 - .L_47)
	.align		4
.L_47:
        /*001c*/ 	.word	index@(_ZN3cub18CUB_300001_SM_10006detail11EmptyKernelIvEEvv)
        /*0020*/ 	.word	0x00000000
.L_48:


//--------------------- .nv.compat                --------------------------
	.section	.nv.compat,"",@"SHT_CUDA_COMPAT_INFO"
	.align	4
        /*0000*/ 	.byte	0x02, 0x09, 0x00, 0x00, 0x02, 0x02, 0x01, 0x00, 0x02, 0x05, 0x05, 0x00, 0x03, 0x07, 0x01, 0x01
        /*0010*/ 	.byte	0x02, 0x03, 0x00, 0x00, 0x02, 0x06, 0x01, 0x00, 0x04, 0x0b, 0x08, 0x00, 0x09, 0x00, 0x00, 0x00
        /*0020*/ 	.byte	0x00, 0x00, 0x00, 0x00


//--------------------- .nv.info._ZN3cub18CUB_300001_SM_10006detail11EmptyKernelIvEEvv --------------------------
	.section	.nv.info._ZN3cub18CUB_300001_SM_10006detail11EmptyKernelIvEEvv,"",@"SHT_CUDA_INFO"
	.sectionflags	@""
	.align	4


	//----- nvinfo : EIATTR_CUDA_API_VERSION
	.align		4
        /*0000*/ 	.byte	0x04, 0x37
        /*0002*/ 	.short	(.L_50 - .L_49)
.L_49:
        /*0004*/ 	.word	0x00000082


	//----- nvinfo : EIATTR_SPARSE_MMA_MASK
	.align		4
.L_50:
        /*0008*/ 	.byte	0x03, 0x50
        /*000a*/ 	.short	0x0000


	//----- nvinfo : EIATTR_MAXREG_COUNT
	.align		4
        /*000c*/ 	.byte	0x03, 0x1b
        /*000e*/ 	.short	0x00ff


	//----- nvinfo : EIATTR_MERCURY_ISA_VERSION
	.align		4
        /*0010*/ 	.byte	0x03, 0x5f
        /*0012*/ 	.short	0x0101


	//----- nvinfo : EIATTR_VRC_CTA_INIT_COUNT
	.align		4
        /*0014*/ 	.byte	0x02, 0x4a
	.zero		1
	.zero		1


	//----- nvinfo : EIATTR_EXIT_INSTR_OFFSETS
	.align		4
        /*0018*/ 	.byte	0x04, 0x1c
        /*001a*/ 	.short	(.L_52 - .L_51)


	//   ....[0]....
.L_51:
        /*001c*/ 	.word	0x00000010


	//----- nvinfo : EIATTR_SW_WAR
	.align		4
.L_52:
        /*0020*/ 	.byte	0x04, 0x36
        /*0022*/ 	.short	(.L_54 - .L_53)
.L_53:
        /*0024*/ 	.word	0x00000008
.L_54:


//--------------------- .nv.callgraph             --------------------------
	.section	.nv.callgraph,"",@"SHT_CUDA_CALLGRAPH"
	.align	4
	.sectionentsize	8
	.align		4
        /*0000*/ 	.word	0x00000000
	.align		4
        /*0004*/ 	.word	0xffffffff
	.align		4
        /*0008*/ 	.word	0x00000000
	.align		4
        /*000c*/ 	.word	0xfffffffe
	.align		4
        /*0010*/ 	.word	0x00000000
	.align		4
        /*0014*/ 	.word	0xfffffffd
	.align		4
        /*0018*/ 	.word	0x00000000
	.align		4
        /*001c*/ 	.word	0xfffffffc


//--------------------- .nv.constant4             --------------------------
	.section	.nv.constant4,"a",@progbits
	.align	8
	.align		8
.nv.constant4:
        /*0000*/ 	.dword	_ZN41_INTERNAL_93bafd60_4_k_cu_abe5fe28_3174804cuda3std3__45__cpo5beginE
	.align		8
        /*0008*/ 	.dword	_ZN41_INTERNAL_93bafd60_4_k_cu_abe5fe28_3174804cuda3std3__45__cpo3endE
	.align		8
        /*0010*/ 	.dword	_ZN41_INTERNAL_93bafd60_4_k_cu_abe5fe28_3174804cuda3std3__45__cpo6cbeginE
	.align		8
        /*0018*/ 	.dword	_ZN41_INTERNAL_93bafd60_4_k_cu_abe5fe28_3174804cuda3std3__45__cpo4cendE
	.align		8
        /*0020*/ 	.dword	_ZN41_INTERNAL_93bafd60_4_k_cu_abe5fe28_3174804cuda3std3__45__cpo6rbeginE
	.align		8
        /*0028*/ 	.dword	_ZN41_INTERNAL_93bafd60_4_k_cu_abe5fe28_3174804cuda3std3__45__cpo4rendE
	.align		8
        /*0030*/ 	.dword	_ZN41_INTERNAL_93bafd60_4_k_cu_abe5fe28_3174804cuda3std3__45__cpo7crbeginE
	.align		8
        /*0038*/ 	.dword	_ZN41_INTERNAL_93bafd60_4_k_cu_abe5fe28_3174804cuda3std3__45__cpo5crendE
	.align		8
        /*0040*/ 	.dword	_ZN41_INTERNAL_93bafd60_4_k_cu_abe5fe28_3174804cuda3std3__443_GLOBAL__N__93bafd60_4_k_cu_abe5fe28_3174806ignoreE
	.align		8
        /*0048*/ 	.dword	_ZN41_INTERNAL_93bafd60_4_k_cu_abe5fe28_3174804cuda3std3__419piecewise_constructE
	.align		8
        /*0050*/ 	.dword	_ZN41_INTERNAL_93bafd60_4_k_cu_abe5fe28_3174804cuda3std3__48in_placeE
	.align		8
        /*0058*/ 	.dword	_ZN41_INTERNAL_93bafd60_4_k_cu_abe5fe28_3174804cuda3std3__420unreachable_sentinelE
	.align		8
        /*0060*/ 	.dword	_ZN41_INTERNAL_93bafd60_4_k_cu_abe5fe28_3174804cuda3std3__47nulloptE
	.align		8
        /*0068*/ 	.dword	_ZN41_INTERNAL_93bafd60_4_k_cu_abe5fe28_3174804cuda3std3__48unexpectE
	.align		8
        /*0070*/ 	.dword	_ZN41_INTERNAL_93bafd60_4_k_cu_abe5fe28_3174804cuda3std6ranges3__45__cpo4swapE
	.align		8
        /*0078*/ 	.dword	_ZN41_INTERNAL_93bafd60_4_k_cu_abe5fe28_3174804cuda3std6ranges3__45__cpo9iter_moveE
	.align		8
        /*0080*/ 	.dword	_ZN41_INTERNAL_93bafd60_4_k_cu_abe5fe28_3174804cuda3std6ranges3__45__cpo5beginE
	.align		8
        /*0088*/ 	.dword	_ZN41_INTERNAL_93bafd60_4_k_cu_abe5fe28_3174804cuda3std6ranges3__45__cpo3endE
	.align		8
        /*0090*/ 	.dword	_ZN41_INTERNAL_93bafd60_4_k_cu_abe5fe28_3174804cuda3std6ranges3__45__cpo6cbeginE
	.align		8
        /*0098*/ 	.dword	_ZN41_INTERNAL_93bafd60_4_k_cu_abe5fe28_3174804cuda3std6ranges3__45__cpo4cendE
	.align		8
        /*00a0*/ 	.dword	_ZN41_INTERNAL_93bafd60_4_k_cu_abe5fe28_3174804cuda3std6ranges3__45__cpo7advanceE
	.align		8
        /*00a8*/ 	.dword	_ZN41_INTERNAL_93bafd60_4_k_cu_abe5fe28_3174804cuda3std6ranges3__45__cpo9iter_swapE
	.align		8
        /*00b0*/ 	.dword	_ZN41_INTERNAL_93bafd60_4_k_cu_abe5fe28_3174804cuda3std6ranges3__45__cpo4nextE
	.align		8
        /*00b8*/ 	.dword	_ZN41_INTERNAL_93bafd60_4_k_cu_abe5fe28_3174804cuda3std6ranges3__45__cpo4prevE
	.align		8
        /*00c0*/ 	.dword	_ZN41_INTERNAL_93bafd60_4_k_cu_abe5fe28_3174804cuda3std6ranges3__45__cpo4dataE
	.align		8
        /*00c8*/ 	.dword	_ZN41_INTERNAL_93bafd60_4_k_cu_abe5fe28_3174804cuda3std6ranges3__45__cpo5cdataE
	.align		8
        /*00d0*/ 	.dword	_ZN41_INTERNAL_93bafd60_4_k_cu_abe5fe28_3174804cuda3std6ranges3__45__cpo4sizeE
	.align		8
        /*00d8*/ 	.dword	_ZN41_INTERNAL_93bafd60_4_k_cu_abe5fe28_3174804cuda3std6ranges3__45__cpo5ssizeE
	.align		8
        /*00e0*/ 	.dword	_ZN41_INTERNAL_93bafd60_4_k_cu_abe5fe28_3174804cuda3std6ranges3__45__cpo8distanceE
	.align		8
        /*00e8*/ 	.dword	_ZN41_INTERNAL_93bafd60_4_k_cu_abe5fe28_3174806thrust24THRUST_300001_SM_1000_NS8cuda_cub3parE
	.align		8
        /*00f0*/ 	.dword	_ZN41_INTERNAL_93bafd60_4_k_cu_abe5fe28_3174806thrust24THRUST_300001_SM_1000_NS8cuda_cub10par_nosyncE
	.align		8
        /*00f8*/ 	.dword	_ZN41_INTERNAL_93bafd60_4_k_cu_abe5fe28_3174806thrust24THRUST_300001_SM_1000_NS6system6detail10sequential3seqE
	.align		8
        /*0100*/ 	.dword	_ZN41_INTERNAL_93bafd60_4_k_cu_abe5fe28_3174806thrust24THRUST_300001_SM_1000_NS12placeholders2_1E
	.align		8
        /*0108*/ 	.dword	_ZN41_INTERNAL_93bafd60_4_k_cu_abe5fe28_3174806thrust24THRUST_300001_SM_1000_NS12placeholders2_2E
	.align		8
        /*0110*/ 	.dword	_ZN41_INTERNAL_93bafd60_4_k_cu_abe5fe28_3174806thrust24THRUST_300001_SM_1000_NS12placeholders2_3E
	.align		8
        /*0118*/ 	.dword	_ZN41_INTERNAL_93bafd60_4_k_cu_abe5fe28_3174806thrust24THRUST_300001_SM_1000_NS12placeholders2_4E
	.align		8
        /*0120*/ 	.dword	_ZN41_INTERNAL_93bafd60_4_k_cu_abe5fe28_3174806thrust24THRUST_300001_SM_1000_NS12placeholders2_5E
	.align		8
        /*0128*/ 	.dword	_ZN41_INTERNAL_93bafd60_4_k_cu_abe5fe28_3174806thrust24THRUST_300001_SM_1000_NS12placeholders2_6E
	.align		8
        /*0130*/ 	.dword	_ZN41_INTERNAL_93bafd60_4_k_cu_abe5fe28_3174806thrust24THRUST_300001_SM_1000_NS12placeholders2_7E
	.align		8
        /*0138*/ 	.dword	_ZN41_INTERNAL_93bafd60_4_k_cu_abe5fe28_3174806thrust24THRUST_300001_SM_1000_NS12placeholders2_8E
	.align		8
        /*0140*/ 	.dword	_ZN41_INTERNAL_93bafd60_4_k_cu_abe5fe28_3174806thrust24THRUST_300001_SM_1000_NS12placeholders2_9E
	.align		8
        /*0148*/ 	.dword	_ZN41_INTERNAL_93bafd60_4_k_cu_abe5fe28_3174806thrust24THRUST_300001_SM_1000_NS12placeholders3_10E
	.align		8
        /*0150*/ 	.dword	_ZN41_INTERNAL_93bafd60_4_k_cu_abe5fe28_3174806thrust24THRUST_300001_SM_1000_NS3seqE


//--------------------- .text._ZN3cub18CUB_300001_SM_10006detail11EmptyKernelIvEEvv --------------------------
	.section	.text._ZN3cub18CUB_300001_SM_10006detail11EmptyKernelIvEEvv,"ax",@progbits
	.align	128
        .global         _ZN3cub18CUB_300001_SM_10006detail11EmptyKernelIvEEvv
        .type           _ZN3cub18CUB_300001_SM_10006detail11EmptyKernelIvEEvv,@function
        .size           _ZN3cub18CUB_300001_SM_10006detail11EmptyKernelIvEEvv,(.L_x_1 - _ZN3cub18CUB_300001_SM_10006detail11EmptyKernelIvEEvv)
        .other          _ZN3cub18CUB_300001_SM_10006detail11EmptyKernelIvEEvv,@"STO_CUDA_ENTRY STV_DEFAULT"
_ZN3cub18CUB_300001_SM_10006detail11EmptyKernelIvEEvv:
.text._ZN3cub18CUB_300001_SM_10006detail11EmptyKernelIvEEvv:
[----:B------:R-:W-:Y:S01]  /*0000*/  LDC R1, c[0x0][0x37c] ;  /* 0x0000df00ff017b82 */ /* 0x000fe20000000800 */
[----:B------:R-:W-:Y:S05]  /*0010*/  EXIT ;  /* 0x000000000000794d */ /* 0x000fea0003800000 */
.L_x_0:
[----:B------:R-:W-:-:S00]  /*0020*/  BRA `(.L_x_0) ;  /* 0xfffffffc00fc7947 */ /* 0x000fc0000383ffff */
[----:B------:R-:W-:-:S00]  /*0030*/  NOP ;  /* 0x0000000000007918 */ /* 0x000fc00000000000 */
        /* <DEDUP_REMOVED lines=12> */
.L_x_1:


//--------------------- .nv.shared.reserved.0     --------------------------
	.section	.nv.shared.reserved.0,"aw",@nobits
	.weak		__nv_reservedSMEM_offset_0_alias
	.size		__nv_reservedSMEM_offset_0_alias, 0, 64
	.other		__nv_reservedSMEM_offset_0_alias,@"STO_CUDA_RESERVED_SHARED STV_DEFAULT"
__nv_reservedSMEM_offset_0_alias:
	.zero		0
	.zero		64


//--------------------- .nv.global                --------------------------
	.section	.nv.global,"aw",@nobits
.nv.global:
	.type		_ZN41_INTERNAL_93bafd60_4_k_cu_abe5fe28_3174806thrust24THRUST_300001_SM_1000_NS3seqE,@object
	.size		_ZN41_INTERNAL_93bafd60_4_k_cu_abe5fe28_3174806thrust24THRUST_300001_SM_1000_NS3seqE,(_ZN41_INTERNAL_93bafd60_4_k_cu_abe5fe28_3174804cuda3std3__48in_placeE - _ZN41_INTERNAL_93bafd60_4_k_cu_abe5fe28_3174806thrust24THRUST_300001_SM_1000_NS3seqE)
_ZN41_INTERNAL_93bafd60_4_k_cu_abe5fe28_3174806thrust24THRUST_300001_SM_1000_NS3seqE:
	.zero		1
	.type		_ZN41_INTERNAL_93bafd60_4_k_cu_abe5fe28_3174804cuda3std3__48in_placeE,@object
	.size		_ZN41_INTERNAL_93bafd60_4_k_cu_abe5fe28_3174804cuda3std3__48in_placeE,(_ZN41_INTERNAL_93bafd60_4_k_cu_abe5fe28_3174804cuda3std6ranges3__45__cpo4sizeE - _ZN41_INTERNAL_93bafd60_4_k_cu_abe5fe28_3174804cuda3std3__48in_placeE)
_ZN41_INTERNAL_93bafd60_4_k_cu_abe5fe28_3174804cuda3std3__48in_placeE:
	.zero		1
	.type		_ZN41_INTERNAL_93bafd60_4_k_cu_abe5fe28_3174804cuda3std6ranges3__45__cpo4sizeE,@object
	.size		_ZN41_INTERNAL_93bafd60_4_k_cu_abe5fe28_3174804cuda3std6ranges3__45__cpo4sizeE,(_ZN41_INTERNAL_93bafd60_4_k_cu_abe5fe28_3174806thrust24THRUST_300001_SM_1000_NS12placeholders2_3E - _ZN41_INTERNAL_93bafd60_4_k_cu_abe5fe28_3174804cuda3std6ranges3__45__cpo4sizeE)
_ZN41_INTERNAL_93bafd60_4_k_cu_abe5fe28_3174804cuda3std6ranges3__45__cpo4sizeE:
	.zero		1
	.type		_ZN41_INTERNAL_93bafd60_4_k_cu_abe5fe28_3174806thrust24THRUST_300001_SM_1000_NS12placeholders2_3E,@object
	.size		_ZN41_INTERNAL_93bafd60_4_k_cu_abe5fe28_3174806thrust24THRUST_300001_SM_1000_NS12placeholders2_3E,(_ZN41_INTERNAL_93bafd60_4_k_cu_abe5fe28_3174804cuda3std3__45__cpo6cbeginE - _ZN41_INTERNAL_93bafd60_4_k_cu_abe5fe28_3174806thrust24THRUST_300001_SM_1000_NS12placeholders2_3E)
_ZN41_INTERNAL_93bafd60_4_k_cu_abe5fe28_3174806thrust24THRUST_300001_SM_1000_NS12placeholders2_3E:
	.zero		1
	.type		_ZN41_INTERNAL_93bafd60_4_k_cu_abe5fe28_3174804cuda3std3__45__cpo6cbeginE,@object
	.size		_ZN41_INTERNAL_93bafd60_4_k_cu_abe5fe28_3174804cuda3std3__45__cpo6cbeginE,(_ZN41_INTERNAL_93bafd60_4_k_cu_abe5fe28_3174804cuda3std6ranges3__45__cpo6cbeginE - _ZN41_INTERNAL_93bafd60_4_k_cu_abe5fe28_3174804cuda3std3__45__cpo6cbeginE)
_ZN41_INTERNAL_93bafd60_4_k_cu_abe5fe28_3174804cuda3std3__45__cpo6cbeginE:
	.zero		1
	.type		_ZN41_INTERNAL_93bafd60_4_k_cu_abe5fe28_3174804cuda3std6ranges3__45__cpo6cbeginE,@object
	.size		_ZN41_INTERNAL_93bafd60_4_k_cu_abe5fe28_3174804cuda3std6ranges3__45__cpo6cbeginE,(_ZN41_INTERNAL_93bafd60_4_k_cu_abe5fe28_3174806thrust24THRUST_300001_SM_1000_NS12placeholders2_7E - _ZN41_INTERNAL_93bafd60_4_k_cu_abe5fe28_3174804cuda3std6ranges3__45__cpo6cbeginE)
_ZN41_INTERNAL_93bafd60_4_k_cu_abe5fe28_3174804cuda3std6ranges3__45__cpo6cbeginE:
	.zero		1
	.type		_ZN41_INTERNAL_93bafd60_4_k_cu_abe5fe28_3174806thrust24THRUST_300001_SM_1000_NS12placeholders2_7E,@object
	.size		_ZN41_INTERNAL_93bafd60_4_k_cu_abe5fe28_3174806thrust24THRUST_300001_SM_1000_NS12placeholders2_7E,(_ZN41_INTERNAL_93bafd60_4_k_cu_abe5fe28_3174804cuda3std3__45__cpo7crbeginE - _ZN41_INTERNAL_93bafd60_4_k_cu_abe5fe28_3174806thrust24THRUST_300001_SM_1000_NS12placeholders2_7E)
_ZN41_INTERNAL_93bafd60_4_k_cu_abe5fe28_3174806thrust24THRUST_300001_SM_1000_NS12placeholders2_7E:
	.zero		1
	.type		_ZN41_INTERNAL_93bafd60_4_k_cu_abe5fe28_3174804cuda3std3__45__cpo7crbeginE,@object
	.size		_ZN41_INTERNAL_93bafd60_4_k_cu_abe5fe28_3174804cuda3std3__45__cpo7crbeginE,(_ZN41_INTERNAL_93bafd60_4_k_cu_abe5fe28_3174804cuda3std6ranges3__45__cpo4nextE - _ZN41_INTERNAL_93bafd60_4_k_cu_abe5fe28_3174804cuda3std3__45__cpo7crbeginE)
_ZN41_INTERNAL_93bafd60_4_k_cu_abe5fe28_3174804cuda3std3__45__cpo7crbeginE:
	.zero		1
	.type		_ZN41_INTERNAL_93bafd60_4_k_cu_abe5fe28_3174804cuda3std6ranges3__45__cpo4nextE,@object
	.size		_ZN41_INTERNAL_93bafd60_4_k_cu_abe5fe28_3174804cuda3std6ranges3__45__cpo4nextE,(_ZN41_INTERNAL_93bafd60_4_k_cu_abe5fe28_3174804cuda3std6ranges3__45__cpo4swapE - _ZN41_INTERNAL_93bafd60_4_k_cu_abe5fe28_3174804cuda3std6ranges3__45__cpo4nextE)
_ZN41_INTERNAL_93bafd60_4_k_cu_abe5fe28_3174804cuda3std6ranges3__45__cpo4nextE:
	.zero		1
	.type		_ZN41_INTERNAL_93bafd60_4_k_cu_abe5fe28_3174804cuda3std6ranges3__45__cpo4swapE,@object
	.size		_ZN41_INTERNAL_93bafd60_4_k_cu_abe5fe28_3174804cuda3std6ranges3__45__cpo4swapE,(_ZN41_INTERNAL_93bafd60_4_k_cu_abe5fe28_3174806thrust24THRUST_300001_SM_1000_NS8cuda_cub10par_nosyncE - _ZN41_INTERNAL_93bafd60_4_k_cu_abe5fe28_3174804cuda3std6ranges3__45__cpo4swapE)
_ZN41_INTERNAL_93bafd60_4_k_cu_abe5fe28_3174804cuda3std6ranges3__45__cpo4swapE:
	.zero		1
	.type		_ZN41_INTERNAL_93bafd60_4_k_cu_abe5fe28_3174806thrust24THRUST_300001_SM_1000_NS8cuda_cub10par_nosyncE,@object
	.size		_ZN41_INTERNAL_93bafd60_4_k_cu_abe5fe28_3174806thrust24THRUST_300001_SM_1000_NS8cuda_cub10par_nosyncE,(_ZN41_INTERNAL_93bafd60_4_k_cu_abe5fe28_3174806thrust24THRUST_300001_SM_1000_NS12placeholders2_9E - _ZN41_INTERNAL_93bafd60_4_k_cu_abe5fe28_3174806thrust24THRUST_300001_SM_1000_NS8cuda_cub10par_nosyncE)
_ZN41_INTERNAL_93bafd60_4_k_cu_abe5fe28_3174806thrust24THRUST_300001_SM_1000_NS8cuda_cub10par_nosyncE:
	.zero		1
	.type		_ZN41_INTERNAL_93bafd60_4_k_cu_abe5fe28_3174806thrust24THRUST_300001_SM_1000_NS12placeholders2_9E,@object
	.size		_ZN41_INTERNAL_93bafd60_4_k_cu_abe5fe28_3174806thrust24THRUST_300001_SM_1000_NS12placeholders2_9E,(_ZN41_INTERNAL_93bafd60_4_k_cu_abe5fe28_3174804cuda3std3__443_GLOBAL__N__93bafd60_4_k_cu_abe5fe28_3174806ignoreE - _ZN41_INTERNAL_93bafd60_4_k_cu_abe5fe28_3174806thrust24THRUST_300001_SM_1000_NS12placeholders2_9E)
_ZN41_INTERNAL_93bafd60_4_k_cu_abe5fe28_3174806thrust24THRUST_300001_SM_1000_NS12placeholders2_9E:
	.zero		1
	.type		_ZN41_INTERNAL_93bafd60_4_k_cu_abe5fe28_3174804cuda3std3__443_GLOBAL__N__93bafd60_4_k_cu_abe5fe28_3174806ignoreE,@object
	.size		_ZN41_INTERNAL_93bafd60_4_k_cu_abe5fe28_3174804cuda3std3__443_GLOBAL__N__93bafd60_4_k_cu_abe5fe28_3174806ignoreE,(_ZN41_INTERNAL_93bafd60_4_k_cu_abe5fe28_3174804cuda3std6ranges3__45__cpo4dataE - _ZN41_INTERNAL_93bafd60_4_k_cu_abe5fe28_3174804cuda3std3__443_GLOBAL__N__93bafd60_4_k_cu_abe5fe28_3174806ignoreE)
_ZN41_INTERNAL_93bafd60_4_k_cu_abe5fe28_3174804cuda3std3__443_GLOBAL__N__93bafd60_4_k_cu_abe5fe28_3174806ignoreE:
	.zero		1
	.type		_ZN41_INTERNAL_93bafd60_4_k_cu_abe5fe28_3174804cuda3std6ranges3__45__cpo4dataE,@object
	.size		_ZN41_INTERNAL_93bafd60_4_k_cu_abe5fe28_3174804cuda3std6ranges3__45__cpo4dataE,(_ZN41_INTERNAL_93bafd60_4_k_cu_abe5fe28_3174806thrust24THRUST_300001_SM_1000_NS12placeholders2_1E - _ZN41_INTERNAL_93bafd60_4_k_cu_abe5fe28_3174804cuda3std6ranges3__45__cpo4dataE)
_ZN41_INTERNAL_93bafd60_4_k_cu_abe5fe28_3174804cuda3std6ranges3__45__cpo4dataE:
	.zero		1
	.type		_ZN41_INTERNAL_93bafd60_4_k_cu_abe5fe28_3174806thrust24THRUST_300001_SM_1000_NS12placeholders2_1E,@object
	.size		_ZN41_INTERNAL_93bafd60_4_k_cu_abe5fe28_3174806thrust24THRUST_300001_SM_1000_NS12placeholders2_1E,(_ZN41_INTERNAL_93bafd60_4_k_cu_abe5fe28_3174804cuda3std3__45__cpo5beginE - _ZN41_INTERNAL_93bafd60_4_k_cu_abe5fe28_3174806thrust24THRUST_300001_SM_1000_NS12placeholders2_1E)
_ZN41_INTERNAL_93bafd60_4_k_cu_abe5fe28_3174806thrust24THRUST_300001_SM_1000_NS12placeholders2_1E:
	.zero		1
	.type		_ZN41_INTERNAL_93bafd60_4_k_cu_abe5fe28_3174804cuda3std3__45__cpo5beginE,@object
	.size		_ZN41_INTERNAL_93bafd60_4_k_cu_abe5fe28_3174804cuda3std3__45__cpo5beginE,(_ZN41_INTERNAL_93bafd60_4_k_cu_abe5fe28_3174804cuda3std6ranges3__45__cpo5beginE - _ZN41_INTERNAL_93bafd60_4_k_cu_abe5fe28_3174804cuda3std3__45__cpo5beginE)
_ZN41_INTERNAL_93bafd60_4_k_cu_abe5fe28_3174804cuda3std3__45__cpo5beginE:
	.zero		1
	.type		_ZN41_INTERNAL_93bafd60_4_k_cu_abe5fe28_3174804cuda3std6ranges3__45__cpo5beginE,@object
	.size		_ZN41_INTERNAL_93bafd60_4_k_cu_abe5fe28_3174804cuda3std6ranges3__45__cpo5beginE,(_ZN41_INTERNAL_93bafd60_4_k_cu_abe5fe28_3174806thrust24THRUST_300001_SM_1000_NS12placeholders2_5E - _ZN41_INTERNAL_93bafd60_4_k_cu_abe5fe28_3174804cuda3std6ranges3__45__cpo5beginE)
_ZN41_INTERNAL_93bafd60_4_k_cu_abe5fe28_3174804cuda3std6ranges3__45__cpo5beginE:
	.zero		1
	.type		_ZN41_INTERNAL_93bafd60_4_k_cu_abe5fe28_3174806thrust24THRUST_300001_SM_1000_NS12placeholders2_5E,@object
	.size		_ZN41_INTERNAL_93bafd60_4_k_cu_abe5fe28_3174806thrust24THRUST_300001_SM_1000_NS12placeholders2_5E,(_ZN41_INTERNAL_93bafd60_4_k_cu_abe5fe28_3174804cuda3std3__45__cpo6rbeginE - _ZN41_INTERNAL_93bafd60_4_k_cu_abe5fe28_3174806thrust24THRUST_300001_SM_1000_NS12placeholders2_5E)
_ZN41_INTERNAL_93bafd60_4_k_cu_abe5fe28_3174806thrust24THRUST_300001_SM_1000_NS12placeholders2_5E:
	.zero		1
	.type		_ZN41_INTERNAL_93bafd60_4_k_cu_abe5fe28_3174804cuda3std3__45__cpo6rbeginE,@object
	.size		_ZN41_INTERNAL_93bafd60_4_k_cu_abe5fe28_3174804cuda3std3__45__cpo6rbeginE,(_ZN41_INTERNAL_93bafd60_4_k_cu_abe5fe28_3174804cuda3std6ranges3__45__cpo7advanceE - _ZN41_INTERNAL_93bafd60_4_k_cu_abe5fe28_3174804cuda3std3__45__cpo6rbeginE)
_ZN41_INTERNAL_93bafd60_4_k_cu_abe5fe28_3174804cuda3std3__45__cpo6rbeginE:
	.zero		1
	.type		_ZN41_INTERNAL_93bafd60_4_k_cu_abe5fe28_3174804cuda3std6ranges3__45__cpo7advanceE,@object
	.size		_ZN41_INTERNAL_93bafd60_4_k_cu_abe5fe28_3174804cuda3std6ranges3__45__cpo7advanceE,(_ZN41_INTERNAL_93bafd60_4_k_cu_abe5fe28_3174804cuda3std3__47nulloptE - _ZN41_INTERNAL_93bafd60_4_k_cu_abe5fe28_3174804cuda3std6ranges3__45__cpo7advanceE)
_ZN41_INTERNAL_93bafd60_4_k_cu_abe5fe28_3174804cuda3std6ranges3__45__cpo7advanceE:
	.zero		1
	.type		_ZN41_INTERNAL_93bafd60_4_k_cu_abe5fe28_3174804cuda3std3__47nulloptE,@object
	.size		_ZN41_INTERNAL_93bafd60_4_k_cu_abe5fe28_3174804cuda3std3__47nulloptE,(_ZN41_INTERNAL_93bafd60_4_k_cu_abe5fe28_3174804cuda3std6ranges3__45__cpo8distanceE - _ZN41_INTERNAL_93bafd60_4_k_cu_abe5fe28_3174804cuda3std3__47nulloptE)
_ZN41_INTERNAL_93bafd60_4_k_cu_abe5fe28_3174804cuda3std3__47nulloptE:
	.zero		1
	.type		_ZN41_INTERNAL_93bafd60_4_k_cu_abe5fe28_3174804cuda3std6ranges3__45__cpo8distanceE,@object
	.size		_ZN41_INTERNAL_93bafd60_4_k_cu_abe5fe28_3174804cuda3std6ranges3__45__cpo8distanceE,(_ZN41_INTERNAL_93bafd60_4_k_cu_abe5fe28_3174806thrust24THRUST_300001_SM_1000_NS12placeholders3_10E - _ZN41_INTERNAL_93bafd60_4_k_cu_abe5fe28_3174804cuda3std6ranges3__45__cpo8distanceE)
_ZN41_INTERNAL_93bafd60_4_k_cu_abe5fe28_3174804cuda3std6ranges3__45__cpo8distanceE:
	.zero		1
	.type		_ZN41_INTERNAL_93bafd60_4_k_cu_abe5fe28_3174806thrust24THRUST_300001_SM_1000_NS12placeholders3_10E,@object
	.size		_ZN41_INTERNAL_93bafd60_4_k_cu_abe5fe28_3174806thrust24THRUST_300001_SM_1000_NS12placeholders3_10E,(_ZN41_INTERNAL_93bafd60_4_k_cu_abe5fe28_3174804cuda3std3__419piecewise_constructE - _ZN41_INTERNAL_93bafd60_4_k_cu_abe5fe28_3174806thrust24THRUST_300001_SM_1000_NS12placeholders3_10E)
_ZN41_INTERNAL_93bafd60_4_k_cu_abe5fe28_3174806thrust24THRUST_300001_SM_1000_NS12placeholders3_10E:
	.zero		1
	.type		_ZN41_INTERNAL_93bafd60_4_k_cu_abe5fe28_3174804cuda3std3__419piecewise_constructE,@object
	.size		_ZN41_INTERNAL_93bafd60_4_k_cu_abe5fe28_3174804cuda3std3__419piecewise_constructE,(_ZN41_INTERNAL_93bafd60_4_k_cu_abe5fe28_3174804cuda3std6ranges3__45__cpo5cdataE - _ZN41_INTERNAL_93bafd60_4_k_cu_abe5fe28_3174804cuda3std3__419piecewise_constructE)
_ZN41_INTERNAL_93bafd60_4_k_cu_abe5fe28_3174804cuda3std3__419piecewise_constructE:
	.zero		1
	.type		_ZN41_INTERNAL_93bafd60_4_k_cu_abe5fe28_3174804cuda3std6ranges3__45__cpo5cdataE,@object
	.size		_ZN41_INTERNAL_93bafd60_4_k_cu_abe5fe28_3174804cuda3std6ranges3__45__cpo5cdataE,(_ZN41_INTERNAL_93bafd60_4_k_cu_abe5fe28_3174806thrust24THRUST_300001_SM_1000_NS12placeholders2_2E - _ZN41_INTERNAL_93bafd60_4_k_cu_abe5fe28_3174804cuda3std6ranges3__45__cpo5cdataE)
_ZN41_INTERNAL_93bafd60_4_k_cu_abe5fe28_3174804cuda3std6ranges3__45__cpo5cdataE:
	.zero		1
	.type		_ZN41_INTERNAL_93bafd60_4_k_cu_abe5fe28_3174806thrust24THRUST_300001_SM_1000_NS12placeholders2_2E,@object
	.size		_ZN41_INTERNAL_93bafd60_4_k_cu_abe5fe28_3174806thrust24THRUST_300001_SM_1000_NS12placeholders2_2E,(_ZN41_INTERNAL_93bafd60_4_k_cu_abe5fe28_3174804cuda3std3__45__cpo3endE - _ZN41_INTERNAL_93bafd60_4_k_cu_abe5fe28_3174806thrust24THRUST_300001_SM_1000_NS12placeholders2_2E)
_ZN41_INTERNAL_93bafd60_4_k_cu_abe5fe28_3174806thrust24THRUST_300001_SM_1000_NS12placeholders2_2E:
	.zero		1
	.type		_ZN41_INTERNAL_93bafd60_4_k_cu_abe5fe28_3174804cuda3std3__45__cpo3endE,@object
	.size		_ZN41_INTERNAL_93bafd60_4_k_cu_abe5fe28_3174804cuda3std3__45__cpo3endE,(_ZN41_INTERNAL_93bafd60_4_k_cu_abe5fe28_3174804cuda3std6ranges3__45__cpo3endE - _ZN41_INTERNAL_93bafd60_4_k_cu_abe5fe28_3174804cuda3std3__45__cpo3endE)
_ZN41_INTERNAL_93bafd60_4_k_cu_abe5fe28_3174804cuda3std3__45__cpo3endE:
	.zero		1
	.type		_ZN41_INTERNAL_93bafd60_4_k_cu_abe5fe28_3174804cuda3std6ranges3__45__cpo3endE,@object
	.size		_ZN41_INTERNAL_93bafd60_4_k_cu_abe5fe28_3174804cuda3std6ranges3__45__cpo3endE,(_ZN41_INTERNAL_93bafd60_4_k_cu_abe5fe28_3174806thrust24THRUST_300001_SM_1000_NS12placeholders2_6E - _ZN41_INTERNAL_93bafd60_4_k_cu_abe5fe28_3174804cuda3std6ranges3__45__cpo3endE)
_ZN41_INTERNAL_93bafd60_4_k_cu_abe5fe28_3174804cuda3std6ranges3__45__cpo3endE:
	.zero		1
	.type		_ZN41_INTERNAL_93bafd60_4_k_cu_abe5fe28_3174806thrust24THRUST_300001_SM_1000_NS12placeholders2_6E,@object
	.size		_ZN41_INTERNAL_93bafd60_4_k_cu_abe5fe28_3174806thrust24THRUST_300001_SM_1000_NS12placeholders2_6E,(_ZN41_INTERNAL_93bafd60_4_k_cu_abe5fe28_3174804cuda3std3__45__cpo4rendE - _ZN41_INTERNAL_93bafd60_4_k_cu_abe5fe28_3174806thrust24THRUST_300001_SM_1000_NS12placeholders2_6E)
_ZN41_INTERNAL_93bafd60_4_k_cu_abe5fe28_3174806thrust24THRUST_300001_SM_1000_NS12placeholders2_6E:
	.zero		1
	.type		_ZN41_INTERNAL_93bafd60_4_k_cu_abe5fe28_3174804cuda3std3__45__cpo4rendE,@object
	.size		_ZN41_INTERNAL_93bafd60_4_k_cu_abe5fe28_3174804cuda3std3__45__cpo4rendE,(_ZN41_INTERNAL_93bafd60_4_k_cu_abe5fe28_3174804cuda3std6ranges3__45__cpo9iter_swapE - _ZN41_INTERNAL_93bafd60_4_k_cu_abe5fe28_3174804cuda3std3__45__cpo4rendE)
_ZN41_INTERNAL_93bafd60_4_k_cu_abe5fe28_3174804cuda3std3__45__cpo4rendE:
	.zero		1
	.type		_ZN41_INTERNAL_93bafd60_4_k_cu_abe5fe28_3174804cuda3std6ranges3__45__cpo9iter_swapE,@object
	.size		_ZN41_INTERNAL_93bafd60_4_k_cu_abe5fe28_3174804cuda3std6ranges3__45__cpo9iter_swapE,(_ZN41_INTERNAL_93bafd60_4_k_cu_abe5fe28_3174804cuda3std3__48unexpectE - _ZN41_INTERNAL_93bafd60_4_k_cu_abe5fe28_3174804cuda3std6ranges3__45__cpo9iter_swapE)
_ZN41_INTERNAL_93bafd60_4_k_cu_abe5fe28_3174804cuda3std6ranges3__45__cpo9iter_swapE:
	.zero		1
	.type		_ZN41_INTERNAL_93bafd60_4_k_cu_abe5fe28_3174804cuda3std3__48unexpectE,@object
	.size		_ZN41_INTERNAL_93bafd60_4_k_cu_abe5fe28_3174804cuda3std3__48unexpectE,(_ZN41_INTERNAL_93bafd60_4_k_cu_abe5fe28_3174806thrust24THRUST_300001_SM_1000_NS8cuda_cub3parE - _ZN41_INTERNAL_93bafd60_4_k_cu_abe5fe28_3174804cuda3std3__48unexpectE)
_ZN41_INTERNAL_93bafd60_4_k_cu_abe5fe28_3174804cuda3std3__48unexpectE:
	.zero		1
	.type		_ZN41_INTERNAL_93bafd60_4_k_cu_abe5fe28_3174806thrust24THRUST_300001_SM_1000_NS8cuda_cub3parE,@object
	.size		_ZN41_INTERNAL_93bafd60_4_k_cu_abe5fe28_3174806thrust24THRUST_300001_SM_1000_NS8cuda_cub3parE,(_ZN41_INTERNAL_93bafd60_4_k_cu_abe5fe28_3174806thrust24THRUST_300001_SM_1000_NS12placeholders2_4E - _ZN41_INTERNAL_93bafd60_4_k_cu_abe5fe28_3174806thrust24THRUST_300001_SM_1000_NS8cuda_cub3parE)
_ZN41_INTERNAL_93bafd60_4_k_cu_abe5fe28_3174806thrust24THRUST_300001_SM_1000_NS8cuda_cub3parE:
	.zero		1
	.type		_ZN41_INTERNAL_93bafd60_4_k_cu_abe5fe28_3174806thrust24THRUST_300001_SM_1000_NS12placeholders2_4E,@object
	.size		_ZN41_INTERNAL_93bafd60_4_k_cu_abe5fe28_3174806thrust24THRUST_300001_SM_1000_NS12placeholders2_4E,(_ZN41_INTERNAL_93bafd60_4_k_cu_abe5fe28_3174804cuda3std3__45__cpo4cendE - _ZN41_INTERNAL_93bafd60_4_k_cu_abe5fe28_3174806thrust24THRUST_300001_SM_1000_NS12placeholders2_4E)
_ZN41_INTERNAL_93bafd60_4_k_cu_abe5fe28_3174806thrust24THRUST_300001_SM_1000_NS12placeholders2_4E:
	.zero		1
	.type		_ZN41_INTERNAL_93bafd60_4_k_cu_abe5fe28_3174804cuda3std3__45__cpo4cendE,@object
	.size		_ZN41_INTERNAL_93bafd60_4_k_cu_abe5fe28_3174804cuda3std3__45__cpo4cendE,(_ZN41_INTERNAL_93bafd60_4_k_cu_abe5fe28_3174804cuda3std6ranges3__45__cpo4cendE - _ZN41_INTERNAL_93bafd60_4_k_cu_abe5fe28_3174804cuda3std3__45__cpo4cendE)
_ZN41_INTERNAL_93bafd60_4_k_cu_abe5fe28_3174804cuda3std3__45__cpo4cendE:
	.zero		1
	.type		_ZN41_INTERNAL_93bafd60_4_k_cu_abe5fe28_3174804cuda3std6ranges3__45__cpo4cendE,@object
	.size		_ZN41_INTERNAL_93bafd60_4_k_cu_abe5fe28_3174804cuda3std6ranges3__45__cpo4cendE,(_ZN41_INTERNAL_93bafd60_4_k_cu_abe5fe28_3174804cuda3std3__420unreachable_sentinelE - _ZN41_INTERNAL_93bafd60_4_k_cu_abe5fe28_3174804cuda3std6ranges3__45__cpo4cendE)
_ZN41_INTERNAL_93bafd60_4_k_cu_abe5fe28_3174804cuda3std6ranges3__45__cpo4cendE:
	.zero		1
	.type		_ZN41_INTERNAL_93bafd60_4_k_cu_abe5fe28_3174804cuda3std3__420unreachable_sentinelE,@object
	.size		_ZN41_INTERNAL_93bafd60_4_k_cu_abe5fe28_3174804cuda3std3__420unreachable_sentinelE,(_ZN41_INTERNAL_93bafd60_4_k_cu_abe5fe28_3174804cuda3std6ranges3__45__cpo5ssizeE - _ZN41_INTERNAL_93bafd60_4_k_cu_abe5fe28_3174804cuda3std3__420unreachable_sentinelE)
_ZN41_INTERNAL_93bafd60_4_k_cu_abe5fe28_3174804cuda3std3__420unreachable_sentinelE:
	.zero		1
	.type		_ZN41_INTERNAL_93bafd60_4_k_cu_abe5fe28_3174804cuda3std6ranges3__45__cpo5ssizeE,@object
	.size		_ZN41_INTERNAL_93bafd60_4_k_cu_abe5fe28_3174804cuda3std6ranges3__45__cpo5ssizeE,(_ZN41_INTERNAL_93bafd60_4_k_cu_abe5fe28_3174806thrust24THRUST_300001_SM_1000_NS12placeholders2_8E - _ZN41_INTERNAL_93bafd60_4_k_cu_abe5fe28_3174804cuda3std6ranges3__45__cpo5ssizeE)
_ZN41_INTERNAL_93bafd60_4_k_cu_abe5fe28_3174804cuda3std6ranges3__45__cpo5ssizeE:
	.zero		1
	.type		_ZN41_INTERNAL_93bafd60_4_k_cu_abe5fe28_3174806thrust24THRUST_300001_SM_1000_NS12placeholders2_8E,@object
	.size		_ZN41_INTERNAL_93bafd60_4_k_cu_abe5fe28_3174806thrust24THRUST_300001_SM_1000_NS12placeholders2_8E,(_ZN41_INTERNAL_93bafd60_4_k_cu_abe5fe28_3174804cuda3std3__45__cpo5crendE - _ZN41_INTERNAL_93bafd60_4_k_cu_abe5fe28_3174806thrust24THRUST_300001_SM_1000_NS12placeholders2_8E)
_ZN41_INTERNAL_93bafd60_4_k_cu_abe5fe28_3174806thrust24THRUST_300001_SM_1000_NS12placeholders2_8E:
	.zero		1
	.type		_ZN41_INTERNAL_93bafd60_4_k_cu_abe5fe28_3174804cuda3std3__45__cpo5crendE,@object
	.size		_ZN41_INTERNAL_93bafd60_4_k_cu_abe5fe28_3174804cuda3std3__45__cpo5crendE,(_ZN41_INTERNAL_93bafd60_4_k_cu_abe5fe28_3174804cuda3std6ranges3__45__cpo4prevE - _ZN41_INTERNAL_93bafd60_4_k_cu_abe5fe28_3174804cuda3std3__45__cpo5crendE)
_ZN41_INTERNAL_93bafd60_4_k_cu_abe5fe28_3174804cuda3std3__45__cpo5crendE:
	.zero		1
	.type		_ZN41_INTERNAL_93bafd60_4_k_cu_abe5fe28_3174804cuda3std6ranges3__45__cpo4prevE,@object
	.size		_ZN41_INTERNAL_93bafd60_4_k_cu_abe5fe28_3174804cuda3std6ranges3__45__cpo4prevE,(_ZN41_INTERNAL_93bafd60_4_k_cu_abe5fe28_3174804cuda3std6ranges3__45__cpo9iter_moveE - _ZN41_INTERNAL_93bafd60_4_k_cu_abe5fe28_3174804cuda3std6ranges3__45__cpo4prevE)
_ZN41_INTERNAL_93bafd60_4_k_cu_abe5fe28_3174804cuda3std6ranges3__45__cpo4prevE:
	.zero		1
	.type		_ZN41_INTERNAL_93bafd60_4_k_cu_abe5fe28_3174804cuda3std6ranges3__45__cpo9iter_moveE,@object
	.size		_ZN41_INTERNAL_93bafd60_4_k_cu_abe5fe28_3174804cuda3std6ranges3__45__cpo9iter_moveE,(_ZN41_INTERNAL_93bafd60_4_k_cu_abe5fe28_3174806thrust24THRUST_300001_SM_1000_NS6system6detail10sequential3seqE - _ZN41_INTERNAL_93bafd60_4_k_cu_abe5fe28_3174804cuda3std6ranges3__45__cpo9iter_moveE)
_ZN41_INTERNAL_93bafd60_4_k_cu_abe5fe28_3174804cuda3std6ranges3__45__cpo9iter_moveE:
	.zero		1
	.type		_ZN41_INTERNAL_93bafd60_4_k_cu_abe5fe28_3174806thrust24THRUST_300001_SM_1000_NS6system6detail10sequential3seqE,@object
	.size		_ZN41_INTERNAL_93bafd60_4_k_cu_abe5fe28_3174806thrust24THRUST_300001_SM_1000_NS6system6detail10sequential3seqE,(.L_31 - _ZN41_INTERNAL_93bafd60_4_k_cu_abe5fe28_3174806thrust24THRUST_300001_SM_1000_NS6system6detail10sequential3seqE)
_ZN41_INTERNAL_93bafd60_4_k_cu_abe5fe28_3174806thrust24THRUST_300001_SM_1000_NS6system6detail10sequential3seqE:
	.zero		1
.L_31:


//--------------------- .nv.constant0._ZN3cub18CUB_300001_SM_10006detail11EmptyKernelIvEEvv --------------------------
	.section	.nv.constant0._ZN3cub18CUB_300001_SM_10006detail11EmptyKernelIvEEvv,"a",@progbits
	.sectionflags	@""
	.align	4
.nv.constant0._ZN3cub18CUB_300001_SM_10006detail11EmptyKernelIvEEvv:
	.zero		896


//--------------------- SYMBOLS --------------------------

	.type		.nv.reservedSmem.offset0,@object
	.size		.nv.reservedSmem.offset0,0x4
